//
// Generated by NVIDIA NVVM Compiler
//
// Compiler Build ID: CL-36424714
// Cuda compilation tools, release 13.0, V13.0.88
// Based on NVVM 20.0.0
//

.version 9.0
.target sm_100
.address_size 64

	// .globl	_Z15matmul_rec_globPfS_S_iii
// _ZZ17matmul_rec_sharedPfS_S_iiiE2sA has been demoted
// _ZZ17matmul_rec_sharedPfS_S_iiiE2sB has been demoted

.visible .entry _Z15matmul_rec_globPfS_S_iii(
	.param .u64 .ptr .align 1 _Z15matmul_rec_globPfS_S_iii_param_0,
	.param .u64 .ptr .align 1 _Z15matmul_rec_globPfS_S_iii_param_1,
	.param .u64 .ptr .align 1 _Z15matmul_rec_globPfS_S_iii_param_2,
	.param .u32 _Z15matmul_rec_globPfS_S_iii_param_3,
	.param .u32 _Z15matmul_rec_globPfS_S_iii_param_4,
	.param .u32 _Z15matmul_rec_globPfS_S_iii_param_5
)
{
	.reg .pred 	%p<13>;
	.reg .b32 	%r<43>;
	.reg .b32 	%f<68>;
	.reg .b64 	%rd<53>;

	ld.param.u64 	%rd7, [_Z15matmul_rec_globPfS_S_iii_param_0];
	ld.param.u64 	%rd8, [_Z15matmul_rec_globPfS_S_iii_param_1];
	ld.param.u64 	%rd6, [_Z15matmul_rec_globPfS_S_iii_param_2];
	ld.param.u32 	%r20, [_Z15matmul_rec_globPfS_S_iii_param_3];
	ld.param.u32 	%r18, [_Z15matmul_rec_globPfS_S_iii_param_4];
	ld.param.u32 	%r19, [_Z15matmul_rec_globPfS_S_iii_param_5];
	cvta.to.global.u64 	%rd1, %rd8;
	cvta.to.global.u64 	%rd2, %rd7;
	mov.u32 	%r22, %ctaid.y;
	mov.u32 	%r23, %ntid.y;
	mov.u32 	%r24, %tid.y;
	mad.lo.s32 	%r25, %r22, %r23, %r24;
	mov.u32 	%r26, %ctaid.x;
	mov.u32 	%r27, %ntid.x;
	mov.u32 	%r28, %tid.x;
	mad.lo.s32 	%r2, %r26, %r27, %r28;
	setp.ge.s32 	%p1, %r2, %r19;
	setp.ge.s32 	%p2, %r25, %r20;
	or.pred  	%p3, %p1, %p2;
	@%p3 bra 	$L__BB0_14;
	setp.lt.s32 	%p4, %r18, 1;
	mov.f32 	%f67, 0f00000000;
	@%p4 bra 	$L__BB0_13;
	mul.lo.s32 	%r3, %r18, %r25;
	and.b32  	%r4, %r18, 7;
	setp.lt.u32 	%p5, %r18, 8;
	mov.f32 	%f67, 0f00000000;
	mov.b32 	%r41, 0;
	@%p5 bra 	$L__BB0_5;
	and.b32  	%r41, %r18, 2147483640;
	neg.s32 	%r39, %r41;
	shl.b32 	%r7, %r19, 3;
	mul.wide.u32 	%rd9, %r3, 4;
	add.s64 	%rd10, %rd9, %rd2;
	add.s64 	%rd52, %rd10, 16;
	mov.f32 	%f67, 0f00000000;
	mul.wide.s32 	%rd13, %r19, 4;
	mov.u32 	%r38, %r2;
$L__BB0_4:
	.pragma "nounroll";
	ld.global.f32 	%f17, [%rd52+-16];
	mul.wide.s32 	%rd11, %r38, 4;
	add.s64 	%rd12, %rd1, %rd11;
	ld.global.f32 	%f18, [%rd12];
	fma.rn.f32 	%f19, %f17, %f18, %f67;
	ld.global.f32 	%f20, [%rd52+-12];
	add.s64 	%rd14, %rd12, %rd13;
	ld.global.f32 	%f21, [%rd14];
	fma.rn.f32 	%f22, %f20, %f21, %f19;
	ld.global.f32 	%f23, [%rd52+-8];
	add.s64 	%rd15, %rd14, %rd13;
	ld.global.f32 	%f24, [%rd15];
	fma.rn.f32 	%f25, %f23, %f24, %f22;
	ld.global.f32 	%f26, [%rd52+-4];
	add.s64 	%rd16, %rd15, %rd13;
	ld.global.f32 	%f27, [%rd16];
	fma.rn.f32 	%f28, %f26, %f27, %f25;
	ld.global.f32 	%f29, [%rd52];
	add.s64 	%rd17, %rd16, %rd13;
	ld.global.f32 	%f30, [%rd17];
	fma.rn.f32 	%f31, %f29, %f30, %f28;
	ld.global.f32 	%f32, [%rd52+4];
	add.s64 	%rd18, %rd17, %rd13;
	ld.global.f32 	%f33, [%rd18];
	fma.rn.f32 	%f34, %f32, %f33, %f31;
	ld.global.f32 	%f35, [%rd52+8];
	add.s64 	%rd19, %rd18, %rd13;
	ld.global.f32 	%f36, [%rd19];
	fma.rn.f32 	%f37, %f35, %f36, %f34;
	ld.global.f32 	%f38, [%rd52+12];
	add.s64 	%rd20, %rd19, %rd13;
	ld.global.f32 	%f39, [%rd20];
	fma.rn.f32 	%f67, %f38, %f39, %f37;
	add.s32 	%r39, %r39, 8;
	add.s32 	%r38, %r38, %r7;
	add.s64 	%rd52, %rd52, 32;
	setp.ne.s32 	%p6, %r39, 0;
	@%p6 bra 	$L__BB0_4;
$L__BB0_5:
	setp.eq.s32 	%p7, %r4, 0;
	@%p7 bra 	$L__BB0_13;
	and.b32  	%r13, %r18, 3;
	setp.lt.u32 	%p8, %r4, 4;
	@%p8 bra 	$L__BB0_8;
	add.s32 	%r30, %r41, %r3;
	mul.wide.u32 	%rd21, %r30, 4;
	add.s64 	%rd22, %rd2, %rd21;
	ld.global.f32 	%f41, [%rd22];
	mad.lo.s32 	%r31, %r41, %r19, %r2;
	mul.wide.s32 	%rd23, %r31, 4;
	add.s64 	%rd24, %rd1, %rd23;
	ld.global.f32 	%f42, [%rd24];
	fma.rn.f32 	%f43, %f41, %f42, %f67;
	cvt.u64.u32 	%rd25, %r3;
	cvt.u64.u32 	%rd26, %r41;
	add.s64 	%rd27, %rd26, %rd25;
	shl.b64 	%rd28, %rd27, 2;
	add.s64 	%rd29, %rd2, %rd28;
	ld.global.f32 	%f44, [%rd29+4];
	mul.wide.s32 	%rd30, %r19, 4;
	add.s64 	%rd31, %rd24, %rd30;
	ld.global.f32 	%f45, [%rd31];
	fma.rn.f32 	%f46, %f44, %f45, %f43;
	ld.global.f32 	%f47, [%rd29+8];
	add.s64 	%rd32, %rd31, %rd30;
	ld.global.f32 	%f48, [%rd32];
	fma.rn.f32 	%f49, %f47, %f48, %f46;
	ld.global.f32 	%f50, [%rd29+12];
	add.s64 	%rd33, %rd32, %rd30;
	ld.global.f32 	%f51, [%rd33];
	fma.rn.f32 	%f67, %f50, %f51, %f49;
	add.s32 	%r41, %r41, 4;
$L__BB0_8:
	setp.eq.s32 	%p9, %r13, 0;
	@%p9 bra 	$L__BB0_13;
	setp.eq.s32 	%p10, %r13, 1;
	@%p10 bra 	$L__BB0_11;
	add.s32 	%r32, %r41, %r3;
	mul.wide.u32 	%rd34, %r32, 4;
	add.s64 	%rd35, %rd2, %rd34;
	ld.global.f32 	%f53, [%rd35];
	mad.lo.s32 	%r33, %r41, %r19, %r2;
	mul.wide.s32 	%rd36, %r33, 4;
	add.s64 	%rd37, %rd1, %rd36;
	ld.global.f32 	%f54, [%rd37];
	fma.rn.f32 	%f55, %f53, %f54, %f67;
	cvt.u64.u32 	%rd38, %r3;
	cvt.u64.u32 	%rd39, %r41;
	add.s64 	%rd40, %rd39, %rd38;
	shl.b64 	%rd41, %rd40, 2;
	add.s64 	%rd42, %rd2, %rd41;
	ld.global.f32 	%f56, [%rd42+4];
	mul.wide.s32 	%rd43, %r19, 4;
	add.s64 	%rd44, %rd37, %rd43;
	ld.global.f32 	%f57, [%rd44];
	fma.rn.f32 	%f67, %f56, %f57, %f55;
	add.s32 	%r41, %r41, 2;
$L__BB0_11:
	and.b32  	%r34, %r18, 1;
	setp.eq.b32 	%p11, %r34, 1;
	not.pred 	%p12, %p11;
	@%p12 bra 	$L__BB0_13;
	add.s32 	%r35, %r41, %r3;
	mul.wide.u32 	%rd45, %r35, 4;
	add.s64 	%rd46, %rd2, %rd45;
	ld.global.f32 	%f58, [%rd46];
	mad.lo.s32 	%r36, %r41, %r19, %r2;
	mul.wide.s32 	%rd47, %r36, 4;
	add.s64 	%rd48, %rd1, %rd47;
	ld.global.f32 	%f59, [%rd48];
	fma.rn.f32 	%f67, %f58, %f59, %f67;
$L__BB0_13:
	mad.lo.s32 	%r37, %r19, %r25, %r2;
	cvta.to.global.u64 	%rd49, %rd6;
	mul.wide.s32 	%rd50, %r37, 4;
	add.s64 	%rd51, %rd49, %rd50;
	st.global.f32 	[%rd51], %f67;
$L__BB0_14:
	ret;

}
	// .globl	_Z17matmul_rec_sharedPfS_S_iii
.visible .entry _Z17matmul_rec_sharedPfS_S_iii(
	.param .u64 .ptr .align 1 _Z17matmul_rec_sharedPfS_S_iii_param_0,
	.param .u64 .ptr .align 1 _Z17matmul_rec_sharedPfS_S_iii_param_1,
	.param .u64 .ptr .align 1 _Z17matmul_rec_sharedPfS_S_iii_param_2,
	.param .u32 _Z17matmul_rec_sharedPfS_S_iii_param_3,
	.param .u32 _Z17matmul_rec_sharedPfS_S_iii_param_4,
	.param .u32 _Z17matmul_rec_sharedPfS_S_iii_param_5
)
{
	.reg .pred 	%p<12>;
	.reg .b32 	%r<43>;
	.reg .b32 	%f<111>;
	.reg .b64 	%rd<13>;
	// demoted variable
	.shared .align 4 .b8 _ZZ17matmul_rec_sharedPfS_S_iiiE2sA[4096];
	// demoted variable
	.shared .align 4 .b8 _ZZ17matmul_rec_sharedPfS_S_iiiE2sB[4096];
	ld.param.u64 	%rd4, [_Z17matmul_rec_sharedPfS_S_iii_param_0];
	ld.param.u64 	%rd5, [_Z17matmul_rec_sharedPfS_S_iii_param_1];
	ld.param.u64 	%rd6, [_Z17matmul_rec_sharedPfS_S_iii_param_2];
	ld.param.u32 	%r24, [_Z17matmul_rec_sharedPfS_S_iii_param_3];
	ld.param.u32 	%r25, [_Z17matmul_rec_sharedPfS_S_iii_param_4];
	ld.param.u32 	%r26, [_Z17matmul_rec_sharedPfS_S_iii_param_5];
	mov.u32 	%r27, %ctaid.x;
	mov.u32 	%r28, %ctaid.y;
	mov.u32 	%r38, %tid.x;
	mov.u32 	%r40, %tid.y;
	shl.b32 	%r29, %r28, 5;
	add.s32 	%r3, %r29, %r40;
	shl.b32 	%r4, %r27, 5;
	add.s32 	%r5, %r4, %r38;
	setp.lt.s32 	%p1, %r25, 1;
	mov.f32 	%f110, 0f00000000;
	@%p1 bra 	$L__BB1_7;
	add.s32 	%r30, %r25, 31;
	shr.u32 	%r31, %r30, 5;
	shl.b32 	%r32, %r40, 7;
	mov.u32 	%r33, _ZZ17matmul_rec_sharedPfS_S_iiiE2sA;
	add.s32 	%r6, %r33, %r32;
	shl.b32 	%r34, %r38, 2;
	add.s32 	%r7, %r6, %r34;
	mov.u32 	%r35, _ZZ17matmul_rec_sharedPfS_S_iiiE2sB;
	add.s32 	%r9, %r35, %r34;
	add.s32 	%r8, %r9, %r32;
	neg.s32 	%r42, %r31;
	mad.lo.s32 	%r36, %r40, %r26, %r38;
	add.s32 	%r41, %r36, %r4;
	shl.b32 	%r12, %r26, 5;
	mad.lo.s32 	%r39, %r25, %r3, %r38;
	cvta.to.global.u64 	%rd1, %rd4;
	cvta.to.global.u64 	%rd2, %rd5;
	mov.f32 	%f110, 0f00000000;
$L__BB1_2:
	setp.ge.s32 	%p2, %r3, %r24;
	mul.wide.s32 	%rd7, %r39, 4;
	add.s64 	%rd3, %rd1, %rd7;
	setp.ge.s32 	%p3, %r38, %r25;
	mov.f32 	%f108, 0f00000000;
	or.pred  	%p4, %p2, %p3;
	@%p4 bra 	$L__BB1_4;
	ld.global.f32 	%f108, [%rd3];
$L__BB1_4:
	setp.ge.s32 	%p5, %r5, %r26;
	st.shared.f32 	[%r7], %f108;
	setp.ge.s32 	%p6, %r40, %r25;
	mov.f32 	%f109, 0f00000000;
	or.pred  	%p7, %p5, %p6;
	@%p7 bra 	$L__BB1_6;
	mul.wide.s32 	%rd8, %r41, 4;
	add.s64 	%rd9, %rd2, %rd8;
	ld.global.f32 	%f109, [%rd9];
$L__BB1_6:
	st.shared.f32 	[%r8], %f109;
	bar.sync 	0;
	ld.shared.f32 	%f12, [%r6];
	ld.shared.f32 	%f13, [%r9];
	fma.rn.f32 	%f14, %f12, %f13, %f110;
	ld.shared.f32 	%f15, [%r6+4];
	ld.shared.f32 	%f16, [%r9+128];
	fma.rn.f32 	%f17, %f15, %f16, %f14;
	ld.shared.f32 	%f18, [%r6+8];
	ld.shared.f32 	%f19, [%r9+256];
	fma.rn.f32 	%f20, %f18, %f19, %f17;
	ld.shared.f32 	%f21, [%r6+12];
	ld.shared.f32 	%f22, [%r9+384];
	fma.rn.f32 	%f23, %f21, %f22, %f20;
	ld.shared.f32 	%f24, [%r6+16];
	ld.shared.f32 	%f25, [%r9+512];
	fma.rn.f32 	%f26, %f24, %f25, %f23;
	ld.shared.f32 	%f27, [%r6+20];
	ld.shared.f32 	%f28, [%r9+640];
	fma.rn.f32 	%f29, %f27, %f28, %f26;
	ld.shared.f32 	%f30, [%r6+24];
	ld.shared.f32 	%f31, [%r9+768];
	fma.rn.f32 	%f32, %f30, %f31, %f29;
	ld.shared.f32 	%f33, [%r6+28];
	ld.shared.f32 	%f34, [%r9+896];
	fma.rn.f32 	%f35, %f33, %f34, %f32;
	ld.shared.f32 	%f36, [%r6+32];
	ld.shared.f32 	%f37, [%r9+1024];
	fma.rn.f32 	%f38, %f36, %f37, %f35;
	ld.shared.f32 	%f39, [%r6+36];
	ld.shared.f32 	%f40, [%r9+1152];
	fma.rn.f32 	%f41, %f39, %f40, %f38;
	ld.shared.f32 	%f42, [%r6+40];
	ld.shared.f32 	%f43, [%r9+1280];
	fma.rn.f32 	%f44, %f42, %f43, %f41;
	ld.shared.f32 	%f45, [%r6+44];
	ld.shared.f32 	%f46, [%r9+1408];
	fma.rn.f32 	%f47, %f45, %f46, %f44;
	ld.shared.f32 	%f48, [%r6+48];
	ld.shared.f32 	%f49, [%r9+1536];
	fma.rn.f32 	%f50, %f48, %f49, %f47;
	ld.shared.f32 	%f51, [%r6+52];
	ld.shared.f32 	%f52, [%r9+1664];
	fma.rn.f32 	%f53, %f51, %f52, %f50;
	ld.shared.f32 	%f54, [%r6+56];
	ld.shared.f32 	%f55, [%r9+1792];
	fma.rn.f32 	%f56, %f54, %f55, %f53;
	ld.shared.f32 	%f57, [%r6+60];
	ld.shared.f32 	%f58, [%r9+1920];
	fma.rn.f32 	%f59, %f57, %f58, %f56;
	ld.shared.f32 	%f60, [%r6+64];
	ld.shared.f32 	%f61, [%r9+2048];
	fma.rn.f32 	%f62, %f60, %f61, %f59;
	ld.shared.f32 	%f63, [%r6+68];
	ld.shared.f32 	%f64, [%r9+2176];
	fma.rn.f32 	%f65, %f63, %f64, %f62;
	ld.shared.f32 	%f66, [%r6+72];
	ld.shared.f32 	%f67, [%r9+2304];
	fma.rn.f32 	%f68, %f66, %f67, %f65;
	ld.shared.f32 	%f69, [%r6+76];
	ld.shared.f32 	%f70, [%r9+2432];
	fma.rn.f32 	%f71, %f69, %f70, %f68;
	ld.shared.f32 	%f72, [%r6+80];
	ld.shared.f32 	%f73, [%r9+2560];
	fma.rn.f32 	%f74, %f72, %f73, %f71;
	ld.shared.f32 	%f75, [%r6+84];
	ld.shared.f32 	%f76, [%r9+2688];
	fma.rn.f32 	%f77, %f75, %f76, %f74;
	ld.shared.f32 	%f78, [%r6+88];
	ld.shared.f32 	%f79, [%r9+2816];
	fma.rn.f32 	%f80, %f78, %f79, %f77;
	ld.shared.f32 	%f81, [%r6+92];
	ld.shared.f32 	%f82, [%r9+2944];
	fma.rn.f32 	%f83, %f81, %f82, %f80;
	ld.shared.f32 	%f84, [%r6+96];
	ld.shared.f32 	%f85, [%r9+3072];
	fma.rn.f32 	%f86, %f84, %f85, %f83;
	ld.shared.f32 	%f87, [%r6+100];
	ld.shared.f32 	%f88, [%r9+3200];
	fma.rn.f32 	%f89, %f87, %f88, %f86;
	ld.shared.f32 	%f90, [%r6+104];
	ld.shared.f32 	%f91, [%r9+3328];
	fma.rn.f32 	%f92, %f90, %f91, %f89;
	ld.shared.f32 	%f93, [%r6+108];
	ld.shared.f32 	%f94, [%r9+3456];
	fma.rn.f32 	%f95, %f93, %f94, %f92;
	ld.shared.f32 	%f96, [%r6+112];
	ld.shared.f32 	%f97, [%r9+3584];
	fma.rn.f32 	%f98, %f96, %f97, %f95;
	ld.shared.f32 	%f99, [%r6+116];
	ld.shared.f32 	%f100, [%r9+3712];
	fma.rn.f32 	%f101, %f99, %f100, %f98;
	ld.shared.f32 	%f102, [%r6+120];
	ld.shared.f32 	%f103, [%r9+3840];
	fma.rn.f32 	%f104, %f102, %f103, %f101;
	ld.shared.f32 	%f105, [%r6+124];
	ld.shared.f32 	%f106, [%r9+3968];
	fma.rn.f32 	%f110, %f105, %f106, %f104;
	bar.sync 	0;
	add.s32 	%r42, %r42, 1;
	setp.ne.s32 	%p8, %r42, 0;
	add.s32 	%r41, %r41, %r12;
	add.s32 	%r40, %r40, 32;
	add.s32 	%r39, %r39, 32;
	add.s32 	%r38, %r38, 32;
	@%p8 bra 	$L__BB1_2;
$L__BB1_7:
	setp.ge.s32 	%p9, %r3, %r24;
	setp.ge.s32 	%p10, %r5, %r26;
	or.pred  	%p11, %p9, %p10;
	@%p11 bra 	$L__BB1_9;
	mad.lo.s32 	%r37, %r26, %r3, %r5;
	cvta.to.global.u64 	%rd10, %rd6;
	mul.wide.u32 	%rd11, %r37, 4;
	add.s64 	%rd12, %rd10, %rd11;
	st.global.f32 	[%rd12], %f110;
$L__BB1_9:
	ret;

}


// ===== COMPILED SASS (sm_100) =====

	.target	sm_100

	.elftype	@"ET_EXEC"


//--------------------- .note.nv.tkinfo           --------------------------
	.section	.note.nv.tkinfo,"",@"SHT_NOTE"
	.sectionflags	@"SHF_NOTE_NV_TKINFO"
	.tkinfo
        /*0018*/ 	.word	0x00000002
        /*0030*/ 	.string	""
        /*0030*/ 	.string	"ptxas"
        /*0030*/ 	.string	"Cuda compilation tools, release 13.0, V13.0.88"
        /*0030*/ 	.string	"Build cuda_13.0.r13.0/compiler.36424714_0"
        /*0030*/ 	.string	"-arch sm_100 -m 64 "



//--------------------- .note.nv.cuinfo           --------------------------
	.section	.note.nv.cuinfo,"",@"SHT_NOTE"
	.sectionflags	@"SHF_NOTE_NV_CUINFO"
        /*0018*/ 	.short	0x0002
        /*001a*/ 	.short	0x0064
        /*001c*/ 	.short	0x0082
	.zero		2


//--------------------- .nv.info                  --------------------------
	.section	.nv.info,"",@"SHT_CUDA_INFO"
	.align	4


	//----- nvinfo : EIATTR_REGCOUNT
	.align		4
        /*0000*/ 	.byte	0x04, 0x2f
        /*0002*/ 	.short	(.L_1 - .L_0)
	.align		4
.L_0:
        /*0004*/ 	.word	index@(_Z15matmul_rec_globPfS_S_iii)
        /*0008*/ 	.word	0x00000020


	//----- nvinfo : EIATTR_FRAME_SIZE
	.align		4
.L_1:
        /*000c*/ 	.byte	0x04, 0x11
        /*000e*/ 	.short	(.L_3 - .L_2)
	.align		4
.L_2:
        /*0010*/ 	.word	index@(_Z15matmul_rec_globPfS_S_iii)
        /*0014*/ 	.word	0x00000000


	//----- nvinfo : EIATTR_REGCOUNT
	.align		4
.L_3:
        /*0018*/ 	.byte	0x04, 0x2f
        /*001a*/ 	.short	(.L_5 - .L_4)
	.align		4
.L_4:
        /*001c*/ 	.word	index@(_Z17matmul_rec_sharedPfS_S_iii)
        /*0020*/ 	.word	0x00000020


	//----- nvinfo : EIATTR_FRAME_SIZE
	.align		4
.L_5:
        /*0024*/ 	.byte	0x04, 0x11
        /*0026*/ 	.short	(.L_7 - .L_6)
	.align		4
.L_6:
        /*0028*/ 	.word	index@(_Z17matmul_rec_sharedPfS_S_iii)
        /*002c*/ 	.word	0x00000000


	//----- nvinfo : EIATTR_MIN_STACK_SIZE
	.align		4
.L_7:
        /*0030*/ 	.byte	0x04, 0x12
        /*0032*/ 	.short	(.L_9 - .L_8)
	.align		4
.L_8:
        /*0034*/ 	.word	index@(_Z17matmul_rec_sharedPfS_S_iii)
        /*0038*/ 	.word	0x00000000


	//----- nvinfo : EIATTR_MIN_STACK_SIZE
	.align		4
.L_9:
        /*003c*/ 	.byte	0x04, 0x12
        /*003e*/ 	.short	(.L_11 - .L_10)
	.align		4
.L_10:
        /*0040*/ 	.word	index@(_Z15matmul_rec_globPfS_S_iii)
        /*0044*/ 	.word	0x00000000
.L_11:


//--------------------- .nv.compat                --------------------------
	.section	.nv.compat,"",@"SHT_CUDA_COMPAT_INFO"
	.align	4
        /*0000*/ 	.byte	0x02, 0x09, 0x00, 0x00, 0x02, 0x02, 0x01, 0x00, 0x02, 0x05, 0x05, 0x00, 0x03, 0x07, 0x01, 0x01
        /*0010*/ 	.byte	0x02, 0x03, 0x00, 0x00, 0x02, 0x06, 0x01, 0x00, 0x04, 0x0b, 0x08, 0x00, 0x09, 0x00, 0x00, 0x00
        /*0020*/ 	.byte	0x00, 0x00, 0x00, 0x00


//--------------------- .nv.info._Z17matmul_rec_sharedPfS_S_iii --------------------------
	.section	.nv.info._Z17matmul_rec_sharedPfS_S_iii,"",@"SHT_CUDA_INFO"
	.sectionflags	@""
	.align	4


	//----- nvinfo : EIATTR_CUDA_API_VERSION
	.align		4
        /*0000*/ 	.byte	0x04, 0x37
        /*0002*/ 	.short	(.L_13 - .L_12)
.L_12:
        /*0004*/ 	.word	0x00000082


	//----- nvinfo : EIATTR_KPARAM_INFO
	.align		4
.L_13:
        /*0008*/ 	.byte	0x04, 0x17
        /*000a*/ 	.short	(.L_15 - .L_14)
.L_14:
        /*000c*/ 	.word	0x00000000
        /*0010*/ 	.short	0x0005
        /*0012*/ 	.short	0x0020
        /*0014*/ 	.byte	0x00, 0xf0, 0x11, 0x00


	//----- nvinfo : EIATTR_KPARAM_INFO
	.align		4
.L_15:
        /*0018*/ 	.byte	0x04, 0x17
        /*001a*/ 	.short	(.L_17 - .L_16)
.L_16:
        /*001c*/ 	.word	0x00000000
        /*0020*/ 	.short	0x0004
        /*0022*/ 	.short	0x001c
        /*0024*/ 	.byte	0x00, 0xf0, 0x11, 0x00


	//----- nvinfo : EIATTR_KPARAM_INFO
	.align		4
.L_17:
        /*0028*/ 	.byte	0x04, 0x17
        /*002a*/ 	.short	(.L_19 - .L_18)
.L_18:
        /*002c*/ 	.word	0x00000000
        /*0030*/ 	.short	0x0003
        /*0032*/ 	.short	0x0018
        /*0034*/ 	.byte	0x00, 0xf0, 0x11, 0x00


	//----- nvinfo : EIATTR_KPARAM_INFO
	.align		4
.L_19:
        /*0038*/ 	.byte	0x04, 0x17
        /*003a*/ 	.short	(.L_21 - .L_20)
.L_20:
        /*003c*/ 	.word	0x00000000
        /*0040*/ 	.short	0x0002
        /*0042*/ 	.short	0x0010
        /*0044*/ 	.byte	0x00, 0xf5, 0x21, 0x00


	//----- nvinfo : EIATTR_KPARAM_INFO
	.align		4
.L_21:
        /*0048*/ 	.byte	0x04, 0x17
        /*004a*/ 	.short	(.L_23 - .L_22)
.L_22:
        /*004c*/ 	.word	0x00000000
        /*0050*/ 	.short	0x0001
        /*0052*/ 	.short	0x0008
        /*0054*/ 	.byte	0x00, 0xf5, 0x21, 0x00


	//----- nvinfo : EIATTR_KPARAM_INFO
	.align		4
.L_23:
        /*0058*/ 	.byte	0x04, 0x17
        /*005a*/ 	.short	(.L_25 - .L_24)
.L_24:
        /*005c*/ 	.word	0x00000000
        /*0060*/ 	.short	0x0000
        /*0062*/ 	.short	0x0000
        /*0064*/ 	.byte	0x00, 0xf5, 0x21, 0x00


	//----- nvinfo : EIATTR_SPARSE_MMA_MASK
	.align		4
.L_25:
        /*0068*/ 	.byte	0x03, 0x50
        /*006a*/ 	.short	0x0000


	//----- nvinfo : EIATTR_MAXREG_COUNT
	.align		4
        /*006c*/ 	.byte	0x03, 0x1b
        /*006e*/ 	.short	0x00ff


	//----- nvinfo : EIATTR_NUM_BARRIERS
	.align		4
        /*0070*/ 	.byte	0x02, 0x4c
        /*0072*/ 	.byte	0x01
	.zero		1


	//----- nvinfo : EIATTR_MERCURY_ISA_VERSION
	.align		4
        /*0074*/ 	.byte	0x03, 0x5f
        /*0076*/ 	.short	0x0101


	//----- nvinfo : EIATTR_VRC_CTA_INIT_COUNT
	.align		4
        /*0078*/ 	.byte	0x02, 0x4a
	.zero		1
	.zero		1


	//----- nvinfo : EIATTR_EXIT_INSTR_OFFSETS
	.align		4
        /*007c*/ 	.byte	0x04, 0x1c
        /*007e*/ 	.short	(.L_27 - .L_26)


	//   ....[0]....
.L_26:
        /*0080*/ 	.word	0x00000820


	//   ....[1]....
        /*0084*/ 	.word	0x00000870


	//----- nvinfo : EIATTR_CBANK_PARAM_SIZE
	.align		4
.L_27:
        /*0088*/ 	.byte	0x03, 0x19
        /*008a*/ 	.short	0x0024


	//----- nvinfo : EIATTR_PARAM_CBANK
	.align		4
        /*008c*/ 	.byte	0x04, 0x0a
        /*008e*/ 	.short	(.L_29 - .L_28)
	.align		4
.L_28:
        /*0090*/ 	.word	index@(.nv.constant0._Z17matmul_rec_sharedPfS_S_iii)
        /*0094*/ 	.short	0x0380
        /*0096*/ 	.short	0x0024


	//----- nvinfo : EIATTR_SW_WAR
	.align		4
.L_29:
        /*0098*/ 	.byte	0x04, 0x36
        /*009a*/ 	.short	(.L_31 - .L_30)
.L_30:
        /*009c*/ 	.word	0x00000008
.L_31:


//--------------------- .nv.info._Z15matmul_rec_globPfS_S_iii --------------------------
	.section	.nv.info._Z15matmul_rec_globPfS_S_iii,"",@"SHT_CUDA_INFO"
	.sectionflags	@""
	.align	4


	//----- nvinfo : EIATTR_CUDA_API_VERSION
	.align		4
        /*0000*/ 	.byte	0x04, 0x37
        /*0002*/ 	.short	(.L_33 - .L_32)
.L_32:
        /*0004*/ 	.word	0x00000082


	//----- nvinfo : EIATTR_KPARAM_INFO
	.align		4
.L_33:
        /*0008*/ 	.byte	0x04, 0x17
        /*000a*/ 	.short	(.L_35 - .L_34)
.L_34:
        /*000c*/ 	.word	0x00000000
        /*0010*/ 	.short	0x0005
        /*0012*/ 	.short	0x0020
        /*0014*/ 	.byte	0x00, 0xf0, 0x11, 0x00


	//----- nvinfo : EIATTR_KPARAM_INFO
	.align		4
.L_35:
        /*0018*/ 	.byte	0x04, 0x17
        /*001a*/ 	.short	(.L_37 - .L_36)
.L_36:
        /*001c*/ 	.word	0x00000000
        /*0020*/ 	.short	0x0004
        /*0022*/ 	.short	0x001c
        /*0024*/ 	.byte	0x00, 0xf0, 0x11, 0x00


	//----- nvinfo : EIATTR_KPARAM_INFO
	.align		4
.L_37:
        /*0028*/ 	.byte	0x04, 0x17
        /*002a*/ 	.short	(.L_39 - .L_38)
.L_38:
        /*002c*/ 	.word	0x00000000
        /*0030*/ 	.short	0x0003
        /*0032*/ 	.short	0x0018
        /*0034*/ 	.byte	0x00, 0xf0, 0x11, 0x00


	//----- nvinfo : EIATTR_KPARAM_INFO
	.align		4
.L_39:
        /*0038*/ 	.byte	0x04, 0x17
        /*003a*/ 	.short	(.L_41 - .L_40)
.L_40:
        /*003c*/ 	.word	0x00000000
        /*0040*/ 	.short	0x0002
        /*0042*/ 	.short	0x0010
        /*0044*/ 	.byte	0x00, 0xf5, 0x21, 0x00


	//----- nvinfo : EIATTR_KPARAM_INFO
	.align		4
.L_41:
        /*0048*/ 	.byte	0x04, 0x17
        /*004a*/ 	.short	(.L_43 - .L_42)
.L_42:
        /*004c*/ 	.word	0x00000000
        /*0050*/ 	.short	0x0001
        /*0052*/ 	.short	0x0008
        /*0054*/ 	.byte	0x00, 0xf5, 0x21, 0x00


	//----- nvinfo : EIATTR_KPARAM_INFO
	.align		4
.L_43:
        /*0058*/ 	.byte	0x04, 0x17
        /*005a*/ 	.short	(.L_45 - .L_44)
.L_44:
        /*005c*/ 	.word	0x00000000
        /*0060*/ 	.short	0x0000
        /*0062*/ 	.short	0x0000
        /*0064*/ 	.byte	0x00, 0xf5, 0x21, 0x00


	//----- nvinfo : EIATTR_SPARSE_MMA_MASK
	.align		4
.L_45:
        /*0068*/ 	.byte	0x03, 0x50
        /*006a*/ 	.short	0x0000


	//----- nvinfo : EIATTR_MAXREG_COUNT
	.align		4
        /*006c*/ 	.byte	0x03, 0x1b
        /*006e*/ 	.short	0x00ff


	//----- nvinfo : EIATTR_MERCURY_ISA_VERSION
	.align		4
        /*0070*/ 	.byte	0x03, 0x5f
        /*0072*/ 	.short	0x0101


	//----- nvinfo : EIATTR_VRC_CTA_INIT_COUNT
	.align		4
        /*0074*/ 	.byte	0x02, 0x4a
	.zero		1
	.zero		1


	//----- nvinfo : EIATTR_EXIT_INSTR_OFFSETS
	.align		4
        /*0078*/ 	.byte	0x04, 0x1c
        /*007a*/ 	.short	(.L_47 - .L_46)


	//   ....[0]....
.L_46:
        /*007c*/ 	.word	0x000000d0


	//   ....[1]....
        /*0080*/ 	.word	0x000008f0


	//----- nvinfo : EIATTR_CBANK_PARAM_SIZE
	.align		4
.L_47:
        /*0084*/ 	.byte	0x03, 0x19
        /*0086*/ 	.short	0x0024


	//----- nvinfo : EIATTR_PARAM_CBANK
	.align		4
        /*0088*/ 	.byte	0x04, 0x0a
        /*008a*/ 	.short	(.L_49 - .L_48)
	.align		4
.L_48:
        /*008c*/ 	.word	index@(.nv.constant0._Z15matmul_rec_globPfS_S_iii)
        /*0090*/ 	.short	0x0380
        /*0092*/ 	.short	0x0024


	//----- nvinfo : EIATTR_SW_WAR
	.align		4
.L_49:
        /*0094*/ 	.byte	0x04, 0x36
        /*0096*/ 	.short	(.L_51 - .L_50)
.L_50:
        /*0098*/ 	.word	0x00000008
.L_51:


//--------------------- .nv.callgraph             --------------------------
	.section	.nv.callgraph,"",@"SHT_CUDA_CALLGRAPH"
	.align	4
	.sectionentsize	8
	.align		4
        /*0000*/ 	.word	0x00000000
	.align		4
        /*0004*/ 	.word	0xffffffff
	.align		4
        /*0008*/ 	.word	0x00000000
	.align		4
        /*000c*/ 	.word	0xfffffffe
	.align		4
        /*0010*/ 	.word	0x00000000
	.align		4
        /*0014*/ 	.word	0xfffffffd
	.align		4
        /*0018*/ 	.word	0x00000000
	.align		4
        /*001c*/ 	.word	0xfffffffc


//--------------------- .text._Z17matmul_rec_sharedPfS_S_iii --------------------------
	.section	.text._Z17matmul_rec_sharedPfS_S_iii,"ax",@progbits
	.align	128
        .global         _Z17matmul_rec_sharedPfS_S_iii
        .type           _Z17matmul_rec_sharedPfS_S_iii,@function
        .size           _Z17matmul_rec_sharedPfS_S_iii,(.L_x_8 - _Z17matmul_rec_sharedPfS_S_iii)
        .other          _Z17matmul_rec_sharedPfS_S_iii,@"STO_CUDA_ENTRY STV_DEFAULT"
_Z17matmul_rec_sharedPfS_S_iii:
.text._Z17matmul_rec_sharedPfS_S_iii:
[----:B------:R-:W-:Y:S01]  /*0000*/  LDC R1, c[0x0][0x37c] ;  /* 0x0000df00ff017b82 */ /* 0x000fe20000000800 */
[----:B------:R-:W0:Y:S01]  /*0010*/  S2R R18, SR_CTAID.Y ;  /* 0x0000000000127919 */ /* 0x000e220000002600 */
[----:B------:R-:W1:Y:S01]  /*0020*/  LDCU UR10, c[0x0][0x39c] ;  /* 0x00007380ff0a77ac */ /* 0x000e620008000800 */
[----:B------:R-:W-:Y:S01]  /*0030*/  HFMA2 R23, -RZ, RZ, 0, 0 ;  /* 0x00000000ff177431 */ /* 0x000fe200000001ff */
[----:B------:R-:W0:Y:S01]  /*0040*/  S2R R16, SR_TID.Y ;  /* 0x0000000000107919 */ /* 0x000e220000002200 */
[----:B------:R-:W2:Y:S01]  /*0050*/  LDCU UR14, c[0x0][0x3a0] ;  /* 0x00007400ff0e77ac */ /* 0x000ea20008000800 */
[----:B------:R-:W3:Y:S01]  /*0060*/  S2R R2, SR_CTAID.X ;  /* 0x0000000000027919 */ /* 0x000ee20000002500 */
[----:B------:R-:W4:Y:S01]  /*0070*/  LDCU.64 UR8, c[0x0][0x358] ;  /* 0x00006b00ff0877ac */ /* 0x000f220008000a00 */
[----:B------:R-:W3:Y:S01]  /*0080*/  S2R R17, SR_TID.X ;  /* 0x0000000000117919 */ /* 0x000ee20000002100 */
[----:B-1----:R-:W-:Y:S01]  /*0090*/  UISETP.GE.AND UP0, UPT, UR10, 0x1, UPT ;  /* 0x000000010a00788c */ /* 0x002fe2000bf06270 */
[----:B0-----:R-:W-:-:S02]  /*00a0*/  LEA R18, R18, R16, 0x5 ;  /* 0x0000001012127211 */ /* 0x001fc400078e28ff */
[----:B---3--:R-:W-:-:S06]  /*00b0*/  LEA R19, R2, R17, 0x5 ;  /* 0x0000001102137211 */ /* 0x008fcc00078e28ff */
[----:B--2-4-:R-:W-:Y:S05]  /*00c0*/  BRA.U !UP0, `(.L_x_0) ;  /* 0x0000000508c87547 */ /* 0x014fea000b800000 */
[----:B------:R-:W0:Y:S01]  /*00d0*/  S2UR UR7, SR_CgaCtaId ;  /* 0x00000000000779c3 */ /* 0x000e220000008800 */
[----:B------:R-:W1:Y:S01]  /*00e0*/  LDCU UR11, c[0x0][0x3a0] ;  /* 0x00007400ff0b77ac */ /* 0x000e620008000800 */
[----:B------:R-:W-:Y:S01]  /*00f0*/  MOV R23, RZ ;  /* 0x000000ff00177202 */ /* 0x000fe20000000f00 */
[----:B------:R-:W-:Y:S01]  /*0100*/  IMAD R6, R18, UR10, R17 ;  /* 0x0000000a12067c24 */ /* 0x000fe2000f8e0211 */
[----:B------:R-:W-:Y:S01]  /*0110*/  UMOV UR5, 0x400 ;  /* 0x0000040000057882 */ /* 0x000fe20000000000 */
[----:B------:R-:W-:-:S03]  /*0120*/  UIADD3 UR4, UPT, UPT, UR10, 0x1f, URZ ;  /* 0x0000001f0a047890 */ /* 0x000fc6000fffe0ff */
[----:B------:R-:W2:Y:S01]  /*0130*/  LDC R0, c[0x0][0x3a0] ;  /* 0x0000e800ff007b82 */ /* 0x000ea20000000800 */
[----:B------:R-:W-:Y:S02]  /*0140*/  UIADD3 UR6, UPT, UPT, UR5, 0x1000, URZ ;  /* 0x0000100005067890 */ /* 0x000fe4000fffe0ff */
[----:B------:R-:W-:Y:S01]  /*0150*/  USHF.R.U32.HI UR4, URZ, 0x5, UR4 ;  /* 0x00000005ff047899 */ /* 0x000fe20008011604 */
[----:B------:R-:W3:Y:S04]  /*0160*/  LDCU.64 UR12, c[0x0][0x398] ;  /* 0x00007300ff0c77ac */ /* 0x000ee80008000a00 */
[----:B------:R-:W4:Y:S01]  /*0170*/  LDC.64 R20, c[0x0][0x380] ;  /* 0x0000e000ff147b82 */ /* 0x000f220000000a00 */
[----:B------:R-:W-:Y:S01]  /*0180*/  UIADD3 UR4, UPT, UPT, -UR4, URZ, URZ ;  /* 0x000000ff04047290 */ /* 0x000fe2000fffe1ff */
[----:B-1----:R-:W-:Y:S01]  /*0190*/  IMAD R7, R16, UR11, R17 ;  /* 0x0000000b10077c24 */ /* 0x002fe2000f8e0211 */
[----:B0-----:R-:W-:-:S04]  /*01a0*/  ULEA UR5, UR7, UR5, 0x18 ;  /* 0x0000000507057291 */ /* 0x001fc8000f8ec0ff */
[----:B------:R-:W-:Y:S01]  /*01b0*/  LEA R7, R2, R7, 0x5 ;  /* 0x0000000702077211 */ /* 0x000fe200078e28ff */
[----:B------:R-:W-:Y:S01]  /*01c0*/  ULEA UR6, UR7, UR6, 0x18 ;  /* 0x0000000607067291 */ /* 0x000fe2000f8ec0ff */
[----:B------:R-:W-:-:S05]  /*01d0*/  LEA R5, R16, UR5, 0x7 ;  /* 0x0000000510057c11 */ /* 0x000fca000f8e38ff */
[C---:B------:R-:W-:Y:S02]  /*01e0*/  LEA R3, R17.reuse, UR6, 0x2 ;  /* 0x0000000611037c11 */ /* 0x040fe4000f8e10ff */
[----:B------:R-:W-:Y:S02]  /*01f0*/  LEA R4, R17, R5, 0x2 ;  /* 0x0000000511047211 */ /* 0x000fe400078e10ff */
[----:B---3--:R-:W-:-:S07]  /*0200*/  LEA R2, R16, R3, 0x7 ;  /* 0x0000000310027211 */ /* 0x008fce00078e38ff */
.L_x_1:
[----:B------:R-:W-:Y:S01]  /*0210*/  ISETP.GE.AND P0, PT, R16, UR13, PT ;  /* 0x0000000d10007c0c */ /* 0x000fe2000bf06270 */
[----:B------:R-:W-:Y:S01]  /*0220*/  HFMA2 R29, -RZ, RZ, 0, 0 ;  /* 0x00000000ff1d7431 */ /* 0x000fe200000001ff */
[----:B------:R-:W-:Y:S01]  /*0230*/  ISETP.GE.AND P1, PT, R17, UR13, PT ;  /* 0x0000000d11007c0c */ /* 0x000fe2000bf26270 */
[----:B----4-:R-:W-:Y:S01]  /*0240*/  IMAD.WIDE R8, R6, 0x4, R20 ;  /* 0x0000000406087825 */ /* 0x010fe200078e0214 */
[----:B--2---:R-:W-:Y:S02]  /*0250*/  ISETP.GE.OR P0, PT, R19, R0, P0 ;  /* 0x000000001300720c */ /* 0x004fe40000706670 */
[----:B------:R-:W-:Y:S02]  /*0260*/  ISETP.GE.OR P1, PT, R18, UR12, P1 ;  /* 0x0000000c12007c0c */ /* 0x000fe40008f26670 */
[----:B------:R-:W-:-:S09]  /*0270*/  MOV R27, RZ ;  /* 0x000000ff001b7202 */ /* 0x000fd20000000f00 */
[----:B------:R-:W0:Y:S02]  /*0280*/  @!P0 LDC.64 R10, c[0x0][0x388] ;  /* 0x0000e200ff0a8b82 */ /* 0x000e240000000a00 */
[----:B------:R-:W2:Y:S01]  /*0290*/  @!P1 LDG.E R27, desc[UR8][R8.64] ;  /* 0x00000008081b9981 */ /* 0x000ea2000c1e1900 */
[----:B0-----:R-:W-:-:S05]  /*02a0*/  @!P0 IMAD.WIDE R10, R7, 0x4, R10 ;  /* 0x00000004070a8825 */ /* 0x001fca00078e020a */
[----:B------:R-:W3:Y:S04]  /*02b0*/  @!P0 LDG.E R29, desc[UR8][R10.64] ;  /* 0x000000080a1d8981 */ /* 0x000ee8000c1e1900 */
[----:B--2---:R-:W-:Y:S04]  /*02c0*/  STS [R4], R27 ;  /* 0x0000001b04007388 */ /* 0x004fe80000000800 */
[----:B---3--:R-:W-:Y:S01]  /*02d0*/  STS [R2], R29 ;  /* 0x0000001d02007388 */ /* 0x008fe20000000800 */
[----:B------:R-:W-:Y:S06]  /*02e0*/  BAR.SYNC.DEFER_BLOCKING 0x0 ;  /* 0x0000000000007b1d */ /* 0x000fec0000010000 */
[----:B------:R-:W-:Y:S04]  /*02f0*/  LDS R22, [R3] ;  /* 0x0000000003167984 */ /* 0x000fe80000000800 */
[----:B------:R-:W0:Y:S04]  /*0300*/  LDS.128 R12, [R5] ;  /* 0x00000000050c7984 */ /* 0x000e280000000c00 */
[----:B------:R-:W1:Y:S04]  /*0310*/  LDS R26, [R3+0x80] ;  /* 0x00008000031a7984 */ /* 0x000e680000000800 */
[----:B------:R-:W2:Y:S04]  /*0320*/  LDS R25, [R3+0x100] ;  /* 0x0001000003197984 */ /* 0x000ea80000000800 */
[----:B------:R-:W3:Y:S04]  /*0330*/  LDS R24, [R3+0x180] ;  /* 0x0001800003187984 */ /* 0x000ee80000000800 */
[----:B------:R-:W-:Y:S01]  /*0340*/  LDS.128 R8, [R5+0x10] ;  /* 0x0000100005087984 */ /* 0x000fe20000000c00 */
[----:B0-----:R-:W-:-:S03]  /*0350*/  FFMA R12, R12, R22, R23 ;  /* 0x000000160c0c7223 */ /* 0x001fc60000000017 */
[----:B------:R-:W0:Y:S01]  /*0360*/  LDS R23, [R3+0x200] ;  /* 0x0002000003177984 */ /* 0x000e220000000800 */
[----:B-1----:R-:W-:-:S03]  /*0370*/  FFMA R12, R26, R13, R12 ;  /* 0x0000000d1a0c7223 */ /* 0x002fc6000000000c */
[----:B------:R-:W1:Y:S01]  /*0380*/  LDS R22, [R3+0x280] ;  /* 0x0002800003167984 */ /* 0x000e620000000800 */
[----:B--2---:R-:W-:-:S03]  /*0390*/  FFMA R13, R25, R14, R12 ;  /* 0x0000000e190d7223 */ /* 0x004fc6000000000c */
[----:B------:R-:W2:Y:S01]  /*03a0*/  LDS R25, [R3+0x300] ;  /* 0x0003000003197984 */ /* 0x000ea20000000800 */
[----:B---3--:R-:W-:-:S03]  /*03b0*/  FFMA R13, R24, R15, R13 ;  /* 0x0000000f180d7223 */ /* 0x008fc6000000000d */
[----:B------:R-:W3:Y:S04]  /*03c0*/  LDS R24, [R3+0x380] ;  /* 0x0003800003187984 */ /* 0x000ee80000000800 */
[----:B------:R-:W-:Y:S01]  /*03d0*/  LDS R26, [R3+0xb80] ;  /* 0x000b8000031a7984 */ /* 0x000fe20000000800 */
[----:B0-----:R-:W-:-:S03]  /*03e0*/  FFMA R27, R8, R23, R13 ;  /* 0x00000017081b7223 */ /* 0x001fc6000000000d */
[----:B------:R-:W-:Y:S04]  /*03f0*/  LDS R23, [R3+0x400] ;  /* 0x0004000003177984 */ /* 0x000fe80000000800 */
[----:B------:R-:W0:Y:S01]  /*0400*/  LDS.128 R12, [R5+0x20] ;  /* 0x00002000050c7984 */ /* 0x000e220000000c00 */
[----:B-1----:R-:W-:-:S03]  /*0410*/  FFMA R8, R22, R9, R27 ;  /* 0x0000000916087223 */ /* 0x002fc6000000001b */
[----:B------:R-:W1:Y:S01]  /*0420*/  LDS R22, [R3+0x480] ;  /* 0x0004800003167984 */ /* 0x000e620000000800 */
[----:B--2---:R-:W-:-:S03]  /*0430*/  FFMA R9, R25, R10, R8 ;  /* 0x0000000a19097223 */ /* 0x004fc60000000008 */
[----:B------:R-:W2:Y:S01]  /*0440*/  LDS R25, [R3+0x500] ;  /* 0x0005000003197984 */ /* 0x000ea20000000800 */
[----:B---3--:R-:W-:-:S03]  /*0450*/  FFMA R9, R24, R11, R9 ;  /* 0x0000000b18097223 */ /* 0x008fc60000000009 */
[----:B------:R-:W3:Y:S01]  /*0460*/  LDS R24, [R3+0x580] ;  /* 0x0005800003187984 */ /* 0x000ee20000000800 */
        /* <DEDUP_REMOVED lines=26> */
[----:B------:R-:W-:Y:S04]  /*0610*/  LDS R27, [R3+0xc00] ;  /* 0x000c0000031b7984 */ /* 0x000fe80000000800 */
[----:B------:R-:W-:Y:S01]  /*0620*/  LDS R24, [R3+0xc80] ;  /* 0x000c800003187984 */ /* 0x000fe20000000800 */
[----:B0-----:R-:W-:-:S03]  /*0630*/  FFMA R23, R8, R23, R13 ;  /* 0x0000001708177223 */ /* 0x001fc6000000000d */
[----:B------:R-:W0:Y:S01]  /*0640*/  LDS.128 R12, [R5+0x60] ;  /* 0x00006000050c7984 */ /* 0x000e220000000c00 */
[----:B-1----:R-:W-:-:S03]  /*0650*/  FFMA R22, R22, R9, R23 ;  /* 0x0000000916167223 */ /* 0x002fc60000000017 */
[----:B------:R-:W1:Y:S01]  /*0660*/  LDS R23, [R3+0xd00] ;  /* 0x000d000003177984 */ /* 0x000e620000000800 */
[----:B--2---:R-:W-:-:S03]  /*0670*/  FFMA R25, R25, R10, R22 ;  /* 0x0000000a19197223 */ /* 0x004fc60000000016 */
[----:B------:R-:W2:Y:S01]  /*0680*/  LDS R22, [R3+0xd80] ;  /* 0x000d800003167984 */ /* 0x000ea20000000800 */
[----:B------:R-:W-:-:S03]  /*0690*/  FFMA R11, R26, R11, R25 ;  /* 0x0000000b1a0b7223 */ /* 0x000fc60000000019 */
[----:B------:R-:W-:Y:S01]  /*06a0*/  LDS R25, [R3+0xe00] ;  /* 0x000e000003197984 */ /* 0x000fe20000000800 */
[----:B0-----:R-:W-:-:S03]  /*06b0*/  FFMA R27, R12, R27, R11 ;  /* 0x0000001b0c1b7223 */ /* 0x001fc6000000000b */
[----:B------:R-:W0:Y:S01]  /*06c0*/  LDS.128 R8, [R5+0x70] ;  /* 0x0000700005087984 */ /* 0x000e220000000c00 */
[----:B------:R-:W-:-:S03]  /*06d0*/  FFMA R24, R24, R13, R27 ;  /* 0x0000000d18187223 */ /* 0x000fc6000000001b */
[----:B------:R-:W3:Y:S04]  /*06e0*/  LDS R27, [R3+0xe80] ;  /* 0x000e8000031b7984 */ /* 0x000ee80000000800 */
[----:B------:R-:W4:Y:S04]  /*06f0*/  LDS R13, [R3+0xf00] ;  /* 0x000f0000030d7984 */ /* 0x000f280000000800 */
[----:B------:R-:W5:Y:S01]  /*0700*/  LDS R12, [R3+0xf80] ;  /* 0x000f8000030c7984 */ /* 0x000f620000000800 */
[----:B-1----:R-:W-:Y:S01]  /*0710*/  FFMA R23, R23, R14, R24 ;  /* 0x0000000e17177223 */ /* 0x002fe20000000018 */
[----:B------:R-:W-:-:S03]  /*0720*/  UIADD3 UR4, UPT, UPT, UR4, 0x1, URZ ;  /* 0x0000000104047890 */ /* 0x000fc6000fffe0ff */
[----:B--2---:R-:W-:Y:S01]  /*0730*/  FFMA R15, R22, R15, R23 ;  /* 0x0000000f160f7223 */ /* 0x004fe20000000017 */
[----:B------:R-:W-:Y:S01]  /*0740*/  UISETP.NE.AND UP0, UPT, UR4, URZ, UPT ;  /* 0x000000ff0400728c */ /* 0x000fe2000bf05270 */
[----:B------:R-:W-:Y:S02]  /*0750*/  IADD3 R16, PT, PT, R16, 0x20, RZ ;  /* 0x0000002010107810 */ /* 0x000fe40007ffe0ff */
[----:B------:R-:W-:Y:S02]  /*0760*/  IADD3 R6, PT, PT, R6, 0x20, RZ ;  /* 0x0000002006067810 */ /* 0x000fe40007ffe0ff */
[----:B------:R-:W-:Y:S02]  /*0770*/  IADD3 R17, PT, PT, R17, 0x20, RZ ;  /* 0x0000002011117810 */ /* 0x000fe40007ffe0ff */
[----:B------:R-:W-:Y:S01]  /*0780*/  LEA R7, R0, R7, 0x5 ;  /* 0x0000000700077211 */ /* 0x000fe200078e28ff */
[----:B0-----:R-:W-:-:S04]  /*0790*/  FFMA R8, R8, R25, R15 ;  /* 0x0000001908087223 */ /* 0x001fc8000000000f */
[----:B---3--:R-:W-:-:S04]  /*07a0*/  FFMA R8, R27, R9, R8 ;  /* 0x000000091b087223 */ /* 0x008fc80000000008 */
[----:B----4-:R-:W-:-:S04]  /*07b0*/  FFMA R13, R13, R10, R8 ;  /* 0x0000000a0d0d7223 */ /* 0x010fc80000000008 */
[----:B-----5:R-:W-:Y:S01]  /*07c0*/  FFMA R23, R12, R11, R13 ;  /* 0x0000000b0c177223 */ /* 0x020fe2000000000d */
[----:B------:R-:W-:Y:S06]  /*07d0*/  BAR.SYNC.DEFER_BLOCKING 0x0 ;  /* 0x0000000000007b1d */ /* 0x000fec0000010000 */
[----:B------:R-:W-:Y:S05]  /*07e0*/  BRA.U UP0, `(.L_x_1) ;  /* 0xfffffff900887547 */ /* 0x000fea000b83ffff */
.L_x_0:
[----:B------:R-:W0:Y:S01]  /*07f0*/  LDCU UR4, c[0x0][0x398] ;  /* 0x00007300ff0477ac */ /* 0x000e220008000800 */
[----:B------:R-:W-:-:S04]  /*0800*/  ISETP.GE.AND P0, PT, R19, UR14, PT ;  /* 0x0000000e13007c0c */ /* 0x000fc8000bf06270 */
[----:B0-----:R-:W-:-:S13]  /*0810*/  ISETP.GE.OR P0, PT, R18, UR4, P0 ;  /* 0x0000000412007c0c */ /* 0x001fda0008706670 */
[----:B------:R-:W-:Y:S05]  /*0820*/  @P0 EXIT ;  /* 0x000000000000094d */ /* 0x000fea0003800000 */
[----:B------:R-:W0:Y:S01]  /*0830*/  LDC.64 R2, c[0x0][0x390] ;  /* 0x0000e400ff027b82 */ /* 0x000e220000000a00 */
[----:B------:R-:W-:-:S04]  /*0840*/  IMAD R19, R18, UR14, R19 ;  /* 0x0000000e12137c24 */ /* 0x000fc8000f8e0213 */
[----:B0-----:R-:W-:-:S05]  /*0850*/  IMAD.WIDE.U32 R2, R19, 0x4, R2 ;  /* 0x0000000413027825 */ /* 0x001fca00078e0002 */
[----:B------:R-:W-:Y:S01]  /*0860*/  STG.E desc[UR8][R2.64], R23 ;  /* 0x0000001702007986 */ /* 0x000fe2000c101908 */
[----:B------:R-:W-:Y:S05]  /*0870*/  EXIT ;  /* 0x000000000000794d */ /* 0x000fea0003800000 */
.L_x_2:
[----:B------:R-:W-:-:S00]  /*0880*/  BRA `(.L_x_2) ;  /* 0xfffffffc00fc7947 */ /* 0x000fc0000383ffff */
[----:B------:R-:W-:-:S00]  /*0890*/  NOP ;  /* 0x0000000000007918 */ /* 0x000fc00000000000 */
        /* <DEDUP_REMOVED lines=14> */
.L_x_8:


//--------------------- .text._Z15matmul_rec_globPfS_S_iii --------------------------
	.section	.text._Z15matmul_rec_globPfS_S_iii,"ax",@progbits
	.align	128
        .global         _Z15matmul_rec_globPfS_S_iii
        .type           _Z15matmul_rec_globPfS_S_iii,@function
        .size           _Z15matmul_rec_globPfS_S_iii,(.L_x_9 - _Z15matmul_rec_globPfS_S_iii)
        .other          _Z15matmul_rec_globPfS_S_iii,@"STO_CUDA_ENTRY STV_DEFAULT"
_Z15matmul_rec_globPfS_S_iii:
.text._Z15matmul_rec_globPfS_S_iii:
[----:B------:R-:W-:Y:S01]  /*0000*/  LDC R1, c[0x0][0x37c] ;  /* 0x0000df00ff017b82 */ /* 0x000fe20000000800 */
[----:B------:R-:W0:Y:S07]  /*0010*/  S2R R3, SR_TID.Y ;  /* 0x0000000000037919 */ /* 0x000e2e0000002200 */
[----:B------:R-:W0:Y:S01]  /*0020*/  S2UR UR4, SR_CTAID.Y ;  /* 0x00000000000479c3 */ /* 0x000e220000002600 */
[----:B------:R-:W1:Y:S01]  /*0030*/  LDCU UR6, c[0x0][0x398] ;  /* 0x00007300ff0677ac */ /* 0x000e620008000800 */
[----:B------:R-:W2:Y:S06]  /*0040*/  S2R R5, SR_TID.X ;  /* 0x0000000000057919 */ /* 0x000eac0000002100 */
[----:B------:R-:W0:Y:S08]  /*0050*/  LDC R0, c[0x0][0x364] ;  /* 0x0000d900ff007b82 */ /* 0x000e300000000800 */
[----:B------:R-:W2:Y:S08]  /*0060*/  S2UR UR5, SR_CTAID.X ;  /* 0x00000000000579c3 */ /* 0x000eb00000002500 */
[----:B------:R-:W2:Y:S08]  /*0070*/  LDC R16, c[0x0][0x360] ;  /* 0x0000d800ff107b82 */ /* 0x000eb00000000800 */
[----:B------:R-:W3:Y:S01]  /*0080*/  LDC R17, c[0x0][0x3a0] ;  /* 0x0000e800ff117b82 */ /* 0x000ee20000000800 */
[----:B0-----:R-:W-:-:S05]  /*0090*/  IMAD R0, R0, UR4, R3 ;  /* 0x0000000400007c24 */ /* 0x001fca000f8e0203 */
[----:B-1----:R-:W-:Y:S01]  /*00a0*/  ISETP.GE.AND P0, PT, R0, UR6, PT ;  /* 0x0000000600007c0c */ /* 0x002fe2000bf06270 */
[----:B--2---:R-:W-:-:S05]  /*00b0*/  IMAD R16, R16, UR5, R5 ;  /* 0x0000000510107c24 */ /* 0x004fca000f8e0205 */
[----:B---3--:R-:W-:-:S13]  /*00c0*/  ISETP.GE.OR P0, PT, R16, R17, P0 ;  /* 0x000000111000720c */ /* 0x008fda0000706670 */
[----:B------:R-:W-:Y:S05]  /*00d0*/  @P0 EXIT ;  /* 0x000000000000094d */ /* 0x000fea0003800000 */
[----:B------:R-:W0:Y:S01]  /*00e0*/  LDC R19, c[0x0][0x39c] ;  /* 0x0000e700ff137b82 */ /* 0x000e220000000800 */
[----:B------:R-:W1:Y:S01]  /*00f0*/  LDCU.64 UR4, c[0x0][0x358] ;  /* 0x00006b00ff0477ac */ /* 0x000e620008000a00 */
[----:B------:R-:W-:Y:S01]  /*0100*/  HFMA2 R24, -RZ, RZ, 0, 0 ;  /* 0x00000000ff187431 */ /* 0x000fe200000001ff */
[----:B0-----:R-:W-:-:S13]  /*0110*/  ISETP.GE.AND P0, PT, R19, 0x1, PT ;  /* 0x000000011300780c */ /* 0x001fda0003f06270 */
[----:B-1----:R-:W-:Y:S05]  /*0120*/  @!P0 BRA `(.L_x_3) ;  /* 0x0000000400e08947 */ /* 0x002fea0003800000 */
[C---:B------:R-:W-:Y:S01]  /*0130*/  ISETP.GE.U32.AND P1, PT, R19.reuse, 0x8, PT ;  /* 0x000000081300780c */ /* 0x040fe20003f26070 */
[----:B------:R-:W-:Y:S01]  /*0140*/  IMAD R20, R0, R19, RZ ;  /* 0x0000001300147224 */ /* 0x000fe200078e02ff */
[----:B------:R-:W-:Y:S02]  /*0150*/  LOP3.LUT R27, R19, 0x7, RZ, 0xc0, !PT ;  /* 0x00000007131b7812 */ /* 0x000fe400078ec0ff */
[----:B------:R-:W-:Y:S02]  /*0160*/  MOV R24, RZ ;  /* 0x000000ff00187202 */ /* 0x000fe40000000f00 */
[----:B------:R-:W-:Y:S02]  /*0170*/  ISETP.NE.AND P0, PT, R27, RZ, PT ;  /* 0x000000ff1b00720c */ /* 0x000fe40003f05270 */
[----:B------:R-:W-:-:S05]  /*0180*/  MOV R21, RZ ;  /* 0x000000ff00157202 */ /* 0x000fca0000000f00 */
[----:B------:R-:W-:Y:S06]  /*0190*/  @!P1 BRA `(.L_x_4) ;  /* 0x0000000000c49947 */ /* 0x000fec0003800000 */
[----:B------:R-:W0:Y:S01]  /*01a0*/  LDC.64 R2, c[0x0][0x380] ;  /* 0x0000e000ff027b82 */ /* 0x000e220000000a00 */
[----:B------:R-:W-:Y:S02]  /*01b0*/  LOP3.LUT R21, R19, 0x7ffffff8, RZ, 0xc0, !PT ;  /* 0x7ffffff813157812 */ /* 0x000fe400078ec0ff */
[----:B------:R-:W-:Y:S02]  /*01c0*/  MOV R24, RZ ;  /* 0x000000ff00187202 */ /* 0x000fe40000000f00 */
[----:B------:R-:W-:Y:S02]  /*01d0*/  MOV R18, R16 ;  /* 0x0000001000127202 */ /* 0x000fe40000000f00 */
[----:B------:R-:W-:Y:S01]  /*01e0*/  IADD3 R22, PT, PT, -R21, RZ, RZ ;  /* 0x000000ff15167210 */ /* 0x000fe20007ffe1ff */
[----:B0-----:R-:W-:-:S03]  /*01f0*/  IMAD.WIDE.U32 R2, R20, 0x4, R2 ;  /* 0x0000000414027825 */ /* 0x001fc600078e0002 */
[----:B------:R-:W-:-:S04]  /*0200*/  IADD3 R4, P1, PT, R2, 0x10, RZ ;  /* 0x0000001002047810 */ /* 0x000fc80007f3e0ff */
[----:B------:R-:W-:-:S09]  /*0210*/  IADD3.X R5, PT, PT, RZ, R3, RZ, P1, !PT ;  /* 0x00000003ff057210 */ /* 0x000fd20000ffe4ff */
.L_x_5:
[----:B------:R-:W0:Y:S01]  /*0220*/  LDC.64 R14, c[0x0][0x388] ;  /* 0x0000e200ff0e7b82 */ /* 0x000e220000000a00 */
[----:B------:R-:W-:Y:S02]  /*0230*/  MOV R2, R4 ;  /* 0x0000000400027202 */ /* 0x000fe40000000f00 */
[----:B------:R-:W-:-:S05]  /*0240*/  MOV R3, R5 ;  /* 0x0000000500037202 */ /* 0x000fca0000000f00 */
[----:B------:R-:W2:Y:S04]  /*0250*/  LDG.E R25, desc[UR4][R2.64+-0x10] ;  /* 0xfffff00402197981 */ /* 0x000ea8000c1e1900 */
[----:B------:R-:W3:Y:S04]  /*0260*/  LDG.E R23, desc[UR4][R2.64+-0xc] ;  /* 0xfffff40402177981 */ /* 0x000ee8000c1e1900 */
[----:B------:R-:W4:Y:S04]  /*0270*/  LDG.E R29, desc[UR4][R2.64+-0x8] ;  /* 0xfffff804021d7981 */ /* 0x000f28000c1e1900 */
[----:B------:R-:W5:Y:S01]  /*0280*/  LDG.E R28, desc[UR4][R2.64+-0x4] ;  /* 0xfffffc04021c7981 */ /* 0x000f62000c1e1900 */
[----:B0-----:R-:W-:-:S05]  /*0290*/  IMAD.WIDE R14, R18, 0x4, R14 ;  /* 0x00000004120e7825 */ /* 0x001fca00078e020e */
[----:B------:R0:W2:Y:S01]  /*02a0*/  LDG.E R26, desc[UR4][R14.64] ;  /* 0x000000040e1a7981 */ /* 0x0000a2000c1e1900 */
[----:B------:R-:W-:-:S04]  /*02b0*/  IMAD.WIDE R12, R17, 0x4, R14 ;  /* 0x00000004110c7825 */ /* 0x000fc800078e020e */
[C---:B------:R-:W-:Y:S02]  /*02c0*/  IMAD.WIDE R4, R17.reuse, 0x4, R12 ;  /* 0x0000000411047825 */ /* 0x040fe400078e020c */
[----:B------:R-:W3:Y:S02]  /*02d0*/  LDG.E R12, desc[UR4][R12.64] ;  /* 0x000000040c0c7981 */ /* 0x000ee4000c1e1900 */
[C---:B------:R-:W-:Y:S02]  /*02e0*/  IMAD.WIDE R8, R17.reuse, 0x4, R4 ;  /* 0x0000000411087825 */ /* 0x040fe400078e0204 */
[----:B------:R-:W4:Y:S02]  /*02f0*/  LDG.E R4, desc[UR4][R4.64] ;  /* 0x0000000404047981 */ /* 0x000f24000c1e1900 */
[C---:B------:R-:W-:Y:S02]  /*0300*/  IMAD.WIDE R6, R17.reuse, 0x4, R8 ;  /* 0x0000000411067825 */ /* 0x040fe400078e0208 */
[----:B------:R-:W5:Y:S02]  /*0310*/  LDG.E R8, desc[UR4][R8.64] ;  /* 0x0000000408087981 */ /* 0x000f64000c1e1900 */
[----:B------:R-:W-:-:S02]  /*0320*/  IMAD.WIDE R10, R17, 0x4, R6 ;  /* 0x00000004110a7825 */ /* 0x000fc400078e0206 */
[----:B------:R-:W5:Y:S04]  /*0330*/  LDG.E R5, desc[UR4][R2.64] ;  /* 0x0000000402057981 */ /* 0x000f68000c1e1900 */
[----:B------:R-:W5:Y:S01]  /*0340*/  LDG.E R6, desc[UR4][R6.64] ;  /* 0x0000000406067981 */ /* 0x000f62000c1e1900 */
[----:B0-----:R-:W-:-:S03]  /*0350*/  IMAD.WIDE R14, R17, 0x4, R10 ;  /* 0x00000004110e7825 */ /* 0x001fc600078e020a */
[----:B------:R-:W5:Y:S04]  /*0360*/  LDG.E R10, desc[UR4][R10.64] ;  /* 0x000000040a0a7981 */ /* 0x000f68000c1e1900 */
[----:B------:R-:W5:Y:S04]  /*0370*/  LDG.E R13, desc[UR4][R14.64] ;  /* 0x000000040e0d7981 */ /* 0x000f68000c1e1900 */
[----:B------:R-:W5:Y:S04]  /*0380*/  LDG.E R7, desc[UR4][R2.64+0x4] ;  /* 0x0000040402077981 */ /* 0x000f68000c1e1900 */
[----:B------:R-:W5:Y:S01]  /*0390*/  LDG.E R9, desc[UR4][R2.64+0xc] ;  /* 0x00000c0402097981 */ /* 0x000f62000c1e1900 */
[----:B--2---:R-:W-:Y:S01]  /*03a0*/  FFMA R26, R25, R26, R24 ;  /* 0x0000001a191a7223 */ /* 0x004fe20000000018 */
[----:B------:R-:W-:-:S02]  /*03b0*/  IMAD.WIDE R24, R17, 0x4, R14 ;  /* 0x0000000411187825 */ /* 0x000fc400078e020e */
[----:B------:R-:W2:Y:S04]  /*03c0*/  LDG.E R14, desc[UR4][R2.64+0x8] ;  /* 0x00000804020e7981 */ /* 0x000ea8000c1e1900 */
[----:B------:R-:W2:Y:S01]  /*03d0*/  LDG.E R24, desc[UR4][R24.64] ;  /* 0x0000000418187981 */ /* 0x000ea2000c1e1900 */
[----:B---3--:R-:W-:Y:S01]  /*03e0*/  FFMA R12, R23, R12, R26 ;  /* 0x0000000c170c7223 */ /* 0x008fe2000000001a */
[----:B------:R-:W-:-:S03]  /*03f0*/  IADD3 R22, PT, PT, R22, 0x8, RZ ;  /* 0x0000000816167810 */ /* 0x000fc60007ffe0ff */
[----:B----4-:R-:W-:Y:S01]  /*0400*/  FFMA R29, R29, R4, R12 ;  /* 0x000000041d1d7223 */ /* 0x010fe2000000000c */
[----:B------:R-:W-:-:S03]  /*0410*/  ISETP.NE.AND P1, PT, R22, RZ, PT ;  /* 0x000000ff1600720c */ /* 0x000fc60003f25270 */
[----:B-----5:R-:W-:Y:S01]  /*0420*/  FFMA R8, R28, R8, R29 ;  /* 0x000000081c087223 */ /* 0x020fe2000000001d */
[----:B------:R-:W-:-:S03]  /*0430*/  IADD3 R4, P2, PT, R2, 0x20, RZ ;  /* 0x0000002002047810 */ /* 0x000fc60007f5e0ff */
[----:B------:R-:W-:Y:S01]  /*0440*/  FFMA R6, R5, R6, R8 ;  /* 0x0000000605067223 */ /* 0x000fe20000000008 */
[----:B------:R-:W-:Y:S02]  /*0450*/  IADD3.X R5, PT, PT, RZ, R3, RZ, P2, !PT ;  /* 0x00000003ff057210 */ /* 0x000fe400017fe4ff */
[----:B------:R-:W-:Y:S01]  /*0460*/  LEA R18, R17, R18, 0x3 ;  /* 0x0000001211127211 */ /* 0x000fe200078e18ff */
[----:B------:R-:W-:-:S04]  /*0470*/  FFMA R7, R7, R10, R6 ;  /* 0x0000000a07077223 */ /* 0x000fc80000000006 */
[----:B--2---:R-:W-:-:S04]  /*0480*/  FFMA R14, R14, R13, R7 ;  /* 0x0000000d0e0e7223 */ /* 0x004fc80000000007 */
[----:B------:R-:W-:Y:S01]  /*0490*/  FFMA R24, R9, R24, R14 ;  /* 0x0000001809187223 */ /* 0x000fe2000000000e */
[----:B------:R-:W-:Y:S06]  /*04a0*/  @P1 BRA `(.L_x_5) ;  /* 0xfffffffc005c1947 */ /* 0x000fec000383ffff */
.L_x_4:
[----:B------:R-:W-:Y:S05]  /*04b0*/  @!P0 BRA `(.L_x_3) ;  /* 0x0000000000fc8947 */ /* 0x000fea0003800000 */
[----:B------:R-:W-:Y:S02]  /*04c0*/  ISETP.GE.U32.AND P1, PT, R27, 0x4, PT ;  /* 0x000000041b00780c */ /* 0x000fe40003f26070 */
[----:B------:R-:W-:-:S04]  /*04d0*/  LOP3.LUT R14, R19, 0x3, RZ, 0xc0, !PT ;  /* 0x00000003130e7812 */ /* 0x000fc800078ec0ff */
[----:B------:R-:W-:-:S07]  /*04e0*/  ISETP.NE.AND P0, PT, R14, RZ, PT ;  /* 0x000000ff0e00720c */ /* 0x000fce0003f05270 */
[----:B------:R-:W-:Y:S06]  /*04f0*/  @!P1 BRA `(.L_x_6) ;  /* 0x00000000006c9947 */ /* 0x000fec0003800000 */
[----:B------:R-:W0:Y:S01]  /*0500*/  LDC.64 R4, c[0x0][0x388] ;  /* 0x0000e200ff047b82 */ /* 0x000e220000000a00 */
[----:B------:R-:W1:Y:S01]  /*0510*/  LDCU.64 UR6, c[0x0][0x380] ;  /* 0x00007000ff0677ac */ /* 0x000e620008000a00 */
[----:B------:R-:W-:Y:S01]  /*0520*/  IMAD R7, R21, R17, R16 ;  /* 0x0000001115077224 */ /* 0x000fe200078e0210 */
[CC--:B------:R-:W-:Y:S02]  /*0530*/  IADD3 R3, PT, PT, R20.reuse, R21.reuse, RZ ;  /* 0x0000001514037210 */ /* 0x0c0fe40007ffe0ff */
[----:B------:R-:W-:-:S03]  /*0540*/  IADD3 R8, P1, PT, R20, R21, RZ ;  /* 0x0000001514087210 */ /* 0x000fc60007f3e0ff */
[----:B------:R-:W2:Y:S01]  /*0550*/  LDC.64 R12, c[0x0][0x380] ;  /* 0x0000e000ff0c7b82 */ /* 0x000ea20000000a00 */
[----:B0-----:R-:W-:-:S04]  /*0560*/  IMAD.WIDE R4, R7, 0x4, R4 ;  /* 0x0000000407047825 */ /* 0x001fc800078e0204 */
[----:B------:R-:W-:Y:S02]  /*0570*/  IMAD.WIDE R6, R17, 0x4, R4 ;  /* 0x0000000411067825 */ /* 0x000fe400078e0204 */
[----:B------:R-:W3:Y:S02]  /*0580*/  LDG.E R4, desc[UR4][R4.64] ;  /* 0x0000000404047981 */ /* 0x000ee4000c1e1900 */
[----:B--2---:R-:W-:Y:S01]  /*0590*/  IMAD.WIDE.U32 R12, R3, 0x4, R12 ;  /* 0x00000004030c7825 */ /* 0x004fe200078e000c */
[----:B------:R-:W-:Y:S02]  /*05a0*/  IADD3.X R3, PT, PT, RZ, RZ, RZ, P1, !PT ;  /* 0x000000ffff037210 */ /* 0x000fe40000ffe4ff */
[----:B-1----:R-:W-:-:S03]  /*05b0*/  LEA R2, P1, R8, UR6, 0x2 ;  /* 0x0000000608027c11 */ /* 0x002fc6000f8210ff */
[----:B------:R-:W3:Y:S01]  /*05c0*/  LDG.E R13, desc[UR4][R12.64] ;  /* 0x000000040c0d7981 */ /* 0x000ee2000c1e1900 */
[----:B------:R-:W-:Y:S01]  /*05d0*/  LEA.HI.X R3, R8, UR7, R3, 0x2, P1 ;  /* 0x0000000708037c11 */ /* 0x000fe200088f1403 */
[C---:B------:R-:W-:Y:S02]  /*05e0*/  IMAD.WIDE R8, R17.reuse, 0x4, R6 ;  /* 0x0000000411087825 */ /* 0x040fe400078e0206 */
[----:B------:R-:W2:Y:S04]  /*05f0*/  LDG.E R6, desc[UR4][R6.64] ;  /* 0x0000000406067981 */ /* 0x000ea8000c1e1900 */
[----:B------:R-:W2:Y:S01]  /*0600*/  LDG.E R15, desc[UR4][R2.64+0x4] ;  /* 0x00000404020f7981 */ /* 0x000ea2000c1e1900 */
[----:B------:R-:W-:-:S03]  /*0610*/  IMAD.WIDE R10, R17, 0x4, R8 ;  /* 0x00000004110a7825 */ /* 0x000fc600078e0208 */
[----:B------:R-:W4:Y:S04]  /*0620*/  LDG.E R22, desc[UR4][R8.64] ;  /* 0x0000000408167981 */ /* 0x000f28000c1e1900 */
[----:B------:R-:W4:Y:S04]  /*0630*/  LDG.E R18, desc[UR4][R2.64+0x8] ;  /* 0x0000080402127981 */ /* 0x000f28000c1e1900 */
[----:B------:R-:W5:Y:S04]  /*0640*/  LDG.E R26, desc[UR4][R2.64+0xc] ;  /* 0x00000c04021a7981 */ /* 0x000f68000c1e1900 */
[----:B------:R-:W5:Y:S01]  /*0650*/  LDG.E R10, desc[UR4][R10.64] ;  /* 0x000000040a0a7981 */ /* 0x000f62000c1e1900 */
[----:B------:R-:W-:Y:S01]  /*0660*/  IADD3 R21, PT, PT, R21, 0x4, RZ ;  /* 0x0000000415157810 */ /* 0x000fe20007ffe0ff */
[----:B---3--:R-:W-:-:S04]  /*0670*/  FFMA R24, R13, R4, R24 ;  /* 0x000000040d187223 */ /* 0x008fc80000000018 */
[----:B--2---:R-:W-:-:S04]  /*0680*/  FFMA R15, R15, R6, R24 ;  /* 0x000000060f0f7223 */ /* 0x004fc80000000018 */
[----:B----4-:R-:W-:-:S04]  /*0690*/  FFMA R15, R18, R22, R15 ;  /* 0x00000016120f7223 */ /* 0x010fc8000000000f */
[----:B-----5:R-:W-:-:S07]  /*06a0*/  FFMA R24, R26, R10, R15 ;  /* 0x0000000a1a187223 */ /* 0x020fce000000000f */
.L_x_6:
[----:B------:R-:W-:Y:S05]  /*06b0*/  @!P0 BRA `(.L_x_3) ;  /* 0x00000000007c8947 */ /* 0x000fea0003800000 */
[----:B------:R-:W-:Y:S01]  /*06c0*/  ISETP.NE.AND P1, PT, R14, 0x1, PT ;  /* 0x000000010e00780c */ /* 0x000fe20003f25270 */
[----:B------:R-:W0:Y:S01]  /*06d0*/  LDC.64 R10, c[0x0][0x380] ;  /* 0x0000e000ff0a7b82 */ /* 0x000e220000000a00 */
[----:B------:R-:W-:-:S04]  /*06e0*/  LOP3.LUT R19, R19, 0x1, RZ, 0xc0, !PT ;  /* 0x0000000113137812 */ /* 0x000fc800078ec0ff */
[----:B------:R-:W-:-:S03]  /*06f0*/  ISETP.NE.U32.AND P0, PT, R19, 0x1, PT ;  /* 0x000000011300780c */ /* 0x000fc60003f05070 */
[----:B------:R-:W1:Y:S04]  /*0700*/  LDC.64 R8, c[0x0][0x388] ;  /* 0x0000e200ff087b82 */ /* 0x000e680000000a00 */
[CC--:B------:R-:W-:Y:S02]  /*0710*/  @P1 IADD3 R13, PT, PT, R20.reuse, R21.reuse, RZ ;  /* 0x00000015140d1210 */ /* 0x0c0fe40007ffe0ff */
[----:B------:R-:W-:Y:S02]  /*0720*/  @P1 IADD3 R12, P2, PT, R20, R21, RZ ;  /* 0x00000015140c1210 */ /* 0x000fe40007f5e0ff */
[----:B------:R-:W2:Y:S02]  /*0730*/  @P1 LDC.64 R2, c[0x0][0x380] ;  /* 0x0000e000ff021b82 */ /* 0x000ea40000000a00 */
[----:B------:R-:W-:-:S06]  /*0740*/  @P1 IADD3.X R14, PT, PT, RZ, RZ, RZ, P2, !PT ;  /* 0x000000ffff0e1210 */ /* 0x000fcc00017fe4ff */
[----:B------:R-:W3:Y:S01]  /*0750*/  LDC.64 R4, c[0x0][0x380] ;  /* 0x0000e000ff047b82 */ /* 0x000ee20000000a00 */
[----:B0-----:R-:W-:-:S04]  /*0760*/  @P1 IMAD.WIDE.U32 R10, R13, 0x4, R10 ;  /* 0x000000040d0a1825 */ /* 0x001fc800078e000a */
[C---:B------:R-:W-:Y:S01]  /*0770*/  @P1 IMAD R13, R21.reuse, R17, R16 ;  /* 0x00000011150d1224 */ /* 0x040fe200078e0210 */
[----:B------:R-:W-:Y:S01]  /*0780*/  @P1 IADD3 R21, PT, PT, R21, 0x2, RZ ;  /* 0x0000000215151810 */ /* 0x000fe20007ffe0ff */
[----:B------:R-:W4:Y:S01]  /*0790*/  @P1 LDG.E R11, desc[UR4][R10.64] ;  /* 0x000000040a0b1981 */ /* 0x000f22000c1e1900 */
[----:B------:R-:W0:Y:S01]  /*07a0*/  LDC.64 R6, c[0x0][0x388] ;  /* 0x0000e200ff067b82 */ /* 0x000e220000000a00 */
[----:B-1----:R-:W-:Y:S01]  /*07b0*/  @P1 IMAD.WIDE R8, R13, 0x4, R8 ;  /* 0x000000040d081825 */ /* 0x002fe200078e0208 */
[----:B------:R-:W-:Y:S02]  /*07c0*/  @!P0 IADD3 R15, PT, PT, R20, R21, RZ ;  /* 0x00000015140f8210 */ /* 0x000fe40007ffe0ff */
[----:B--2---:R-:W-:Y:S01]  /*07d0*/  @P1 LEA R2, P2, R12, R2, 0x2 ;  /* 0x000000020c021211 */ /* 0x004fe200078410ff */
[----:B------:R-:W-:-:S03]  /*07e0*/  @!P0 IMAD R21, R21, R17, R16 ;  /* 0x0000001115158224 */ /* 0x000fc600078e0210 */
[----:B------:R-:W-:Y:S01]  /*07f0*/  @P1 LEA.HI.X R3, R12, R3, R14, 0x2, P2 ;  /* 0x000000030c031211 */ /* 0x000fe200010f140e */
[----:B------:R-:W-:Y:S01]  /*0800*/  @P1 IMAD.WIDE R12, R17, 0x4, R8 ;  /* 0x00000004110c1825 */ /* 0x000fe200078e0208 */
[----:B------:R-:W4:Y:S03]  /*0810*/  @P1 LDG.E R14, desc[UR4][R8.64] ;  /* 0x00000004080e1981 */ /* 0x000f26000c1e1900 */
[----:B---3--:R-:W-:Y:S01]  /*0820*/  @!P0 IMAD.WIDE.U32 R4, R15, 0x4, R4 ;  /* 0x000000040f048825 */ /* 0x008fe200078e0004 */
[----:B------:R-:W2:Y:S04]  /*0830*/  @P1 LDG.E R2, desc[UR4][R2.64+0x4] ;  /* 0x0000040402021981 */ /* 0x000ea8000c1e1900 */
[----:B------:R-:W2:Y:S01]  /*0840*/  @P1 LDG.E R12, desc[UR4][R12.64] ;  /* 0x000000040c0c1981 */ /* 0x000ea2000c1e1900 */
[----:B0-----:R-:W-:-:S03]  /*0850*/  @!P0 IMAD.WIDE R6, R21, 0x4, R6 ;  /* 0x0000000415068825 */ /* 0x001fc600078e0206 */
[----:B------:R-:W3:Y:S04]  /*0860*/  @!P0 LDG.E R5, desc[UR4][R4.64] ;  /* 0x0000000404058981 */ /* 0x000ee8000c1e1900 */
[----:B------:R-:W3:Y:S01]  /*0870*/  @!P0 LDG.E R6, desc[UR4][R6.64] ;  /* 0x0000000406068981 */ /* 0x000ee2000c1e1900 */
[----:B----4-:R-:W-:-:S04]  /*0880*/  @P1 FFMA R11, R11, R14, R24 ;  /* 0x0000000e0b0b1223 */ /* 0x010fc80000000018 */
[----:B--2---:R-:W-:-:S04]  /*0890*/  @P1 FFMA R24, R2, R12, R11 ;  /* 0x0000000c02181223 */ /* 0x004fc8000000000b */
[----:B---3--:R-:W-:-:S07]  /*08a0*/  @!P0 FFMA R24, R5, R6, R24 ;  /* 0x0000000605188223 */ /* 0x008fce0000000018 */
.L_x_3:
[----:B------:R-:W0:Y:S01]  /*08b0*/  LDC.64 R2, c[0x0][0x390] ;  /* 0x0000e400ff027b82 */ /* 0x000e220000000a00 */
[----:B------:R-:W-:-:S04]  /*08c0*/  IMAD R17, R0, R17, R16 ;  /* 0x0000001100117224 */ /* 0x000fc800078e0210 */
[----:B0-----:R-:W-:-:S05]  /*08d0*/  IMAD.WIDE R2, R17, 0x4, R2 ;  /* 0x0000000411027825 */ /* 0x001fca00078e0202 */
[----:B------:R-:W-:Y:S01]  /*08e0*/  STG.E desc[UR4][R2.64], R24 ;  /* 0x0000001802007986 */ /* 0x000fe2000c101904 */
[----:B------:R-:W-:Y:S05]  /*08f0*/  EXIT ;  /* 0x000000000000794d */ /* 0x000fea0003800000 */
.L_x_7:
        /* <DEDUP_REMOVED lines=16> */
.L_x_9:


//--------------------- .nv.shared._Z17matmul_rec_sharedPfS_S_iii --------------------------
	.section	.nv.shared._Z17matmul_rec_sharedPfS_S_iii,"aw",@nobits
	.sectionflags	@""
	.align	4
.nv.shared._Z17matmul_rec_sharedPfS_S_iii:
	.zero		9216


//--------------------- .nv.shared.reserved.0     --------------------------
	.section	.nv.shared.reserved.0,"aw",@nobits
	.weak		__nv_reservedSMEM_offset_0_alias
	.size		__nv_reservedSMEM_offset_0_alias, 0, 64
	.other		__nv_reservedSMEM_offset_0_alias,@"STO_CUDA_RESERVED_SHARED STV_DEFAULT"
__nv_reservedSMEM_offset_0_alias:
	.zero		0
	.zero		64


//--------------------- .nv.constant0._Z17matmul_rec_sharedPfS_S_iii --------------------------
	.section	.nv.constant0._Z17matmul_rec_sharedPfS_S_iii,"a",@progbits
	.sectionflags	@""
	.align	4
.nv.constant0._Z17matmul_rec_sharedPfS_S_iii:
	.zero		932


//--------------------- .nv.constant0._Z15matmul_rec_globPfS_S_iii --------------------------
	.section	.nv.constant0._Z15matmul_rec_globPfS_S_iii,"a",@progbits
	.sectionflags	@""
	.align	4
.nv.constant0._Z15matmul_rec_globPfS_S_iii:
	.zero		932


//--------------------- SYMBOLS --------------------------

	.type		.nv.reservedSmem.offset0,@object
	.size		.nv.reservedSmem.offset0,0x4
	.type		.nv.reservedSmem.cap,@object
	.size		.nv.reservedSmem.cap,0x4
